//
// Generated by NVIDIA NVVM Compiler
//
// Compiler Build ID: CL-36424714
// Cuda compilation tools, release 13.0, V13.0.88
// Based on NVVM 20.0.0
//

.version 9.0
.target sm_100
.address_size 64

	// .globl	_Z6kernelPyi

.visible .entry _Z6kernelPyi(
	.param .u64 .ptr .align 1 _Z6kernelPyi_param_0,
	.param .u32 _Z6kernelPyi_param_1
)
{
	.reg .pred 	%p<5>;
	.reg .b32 	%r<6>;
	.reg .b64 	%rd<20>;

	ld.param.u64 	%rd7, [_Z6kernelPyi_param_0];
	cvta.to.global.u64 	%rd1, %rd7;
	mov.u32 	%r1, %tid.x;
	mov.u32 	%r2, %ntid.x;
	mov.u32 	%r3, %ctaid.x;
	mad.lo.s32 	%r4, %r2, %r3, %r1;
	setp.lt.u32 	%p1, %r2, 2;
	@%p1 bra 	$L__BB0_5;
	shr.u32 	%r5, %r2, 1;
	cvt.u64.u32 	%rd19, %r5;
	cvt.u64.u32 	%rd3, %r1;
	mul.wide.s32 	%rd8, %r4, 8;
	add.s64 	%rd4, %rd1, %rd8;
$L__BB0_2:
	setp.le.u64 	%p2, %rd19, %rd3;
	@%p2 bra 	$L__BB0_4;
	shl.b64 	%rd9, %rd19, 3;
	add.s64 	%rd10, %rd4, %rd9;
	ld.global.u64 	%rd11, [%rd10];
	ld.global.u64 	%rd12, [%rd4];
	add.s64 	%rd13, %rd12, %rd11;
	st.global.u64 	[%rd4], %rd13;
$L__BB0_4:
	bar.sync 	0;
	shr.u64 	%rd6, %rd19, 1;
	setp.gt.u64 	%p3, %rd19, 1;
	mov.u64 	%rd19, %rd6;
	@%p3 bra 	$L__BB0_2;
$L__BB0_5:
	setp.ne.s32 	%p4, %r1, 0;
	@%p4 bra 	$L__BB0_7;
	mul.wide.s32 	%rd14, %r4, 8;
	add.s64 	%rd15, %rd1, %rd14;
	ld.global.u64 	%rd16, [%rd15];
	mul.wide.u32 	%rd17, %r3, 8;
	add.s64 	%rd18, %rd1, %rd17;
	st.global.u64 	[%rd18], %rd16;
$L__BB0_7:
	ret;

}


// ===== COMPILED SASS (sm_100) =====

	.target	sm_100

	.elftype	@"ET_EXEC"


//--------------------- .note.nv.tkinfo           --------------------------
	.section	.note.nv.tkinfo,"",@"SHT_NOTE"
	.sectionflags	@"SHF_NOTE_NV_TKINFO"
	.tkinfo
        /*0018*/ 	.word	0x00000002
        /*0030*/ 	.string	""
        /*0030*/ 	.string	"ptxas"
        /*0030*/ 	.string	"Cuda compilation tools, release 13.0, V13.0.88"
        /*0030*/ 	.string	"Build cuda_13.0.r13.0/compiler.36424714_0"
        /*0030*/ 	.string	"-arch sm_100 -m 64 "



//--------------------- .note.nv.cuinfo           --------------------------
	.section	.note.nv.cuinfo,"",@"SHT_NOTE"
	.sectionflags	@"SHF_NOTE_NV_CUINFO"
        /*0018*/ 	.short	0x0002
        /*001a*/ 	.short	0x0064
        /*001c*/ 	.short	0x0082
	.zero		2


//--------------------- .nv.info                  --------------------------
	.section	.nv.info,"",@"SHT_CUDA_INFO"
	.align	4


	//----- nvinfo : EIATTR_REGCOUNT
	.align		4
        /*0000*/ 	.byte	0x04, 0x2f
        /*0002*/ 	.short	(.L_1 - .L_0)
	.align		4
.L_0:
        /*0004*/ 	.word	index@(_Z6kernelPyi)
        /*0008*/ 	.word	0x0000000e


	//----- nvinfo : EIATTR_FRAME_SIZE
	.align		4
.L_1:
        /*000c*/ 	.byte	0x04, 0x11
        /*000e*/ 	.short	(.L_3 - .L_2)
	.align		4
.L_2:
        /*0010*/ 	.word	index@(_Z6kernelPyi)
        /*0014*/ 	.word	0x00000000


	//----- nvinfo : EIATTR_MIN_STACK_SIZE
	.align		4
.L_3:
        /*0018*/ 	.byte	0x04, 0x12
        /*001a*/ 	.short	(.L_5 - .L_4)
	.align		4
.L_4:
        /*001c*/ 	.word	index@(_Z6kernelPyi)
        /*0020*/ 	.word	0x00000000
.L_5:


//--------------------- .nv.compat                --------------------------
	.section	.nv.compat,"",@"SHT_CUDA_COMPAT_INFO"
	.align	4
        /*0000*/ 	.byte	0x02, 0x09, 0x00, 0x00, 0x02, 0x02, 0x01, 0x00, 0x02, 0x05, 0x05, 0x00, 0x03, 0x07, 0x01, 0x01
        /*0010*/ 	.byte	0x02, 0x03, 0x00, 0x00, 0x02, 0x06, 0x01, 0x00, 0x04, 0x0b, 0x08, 0x00, 0x09, 0x00, 0x00, 0x00
        /*0020*/ 	.byte	0x00, 0x00, 0x00, 0x00


//--------------------- .nv.info._Z6kernelPyi     --------------------------
	.section	.nv.info._Z6kernelPyi,"",@"SHT_CUDA_INFO"
	.sectionflags	@""
	.align	4


	//----- nvinfo : EIATTR_CUDA_API_VERSION
	.align		4
        /*0000*/ 	.byte	0x04, 0x37
        /*0002*/ 	.short	(.L_7 - .L_6)
.L_6:
        /*0004*/ 	.word	0x00000082


	//----- nvinfo : EIATTR_KPARAM_INFO
	.align		4
.L_7:
        /*0008*/ 	.byte	0x04, 0x17
        /*000a*/ 	.short	(.L_9 - .L_8)
.L_8:
        /*000c*/ 	.word	0x00000000
        /*0010*/ 	.short	0x0001
        /*0012*/ 	.short	0x0008
        /*0014*/ 	.byte	0x00, 0xf0, 0x11, 0x00


	//----- nvinfo : EIATTR_KPARAM_INFO
	.align		4
.L_9:
        /*0018*/ 	.byte	0x04, 0x17
        /*001a*/ 	.short	(.L_11 - .L_10)
.L_10:
        /*001c*/ 	.word	0x00000000
        /*0020*/ 	.short	0x0000
        /*0022*/ 	.short	0x0000
        /*0024*/ 	.byte	0x00, 0xf5, 0x21, 0x00


	//----- nvinfo : EIATTR_SPARSE_MMA_MASK
	.align		4
.L_11:
        /*0028*/ 	.byte	0x03, 0x50
        /*002a*/ 	.short	0x0000


	//----- nvinfo : EIATTR_MAXREG_COUNT
	.align		4
        /*002c*/ 	.byte	0x03, 0x1b
        /*002e*/ 	.short	0x00ff


	//----- nvinfo : EIATTR_NUM_BARRIERS
	.align		4
        /*0030*/ 	.byte	0x02, 0x4c
        /*0032*/ 	.byte	0x01
	.zero		1


	//----- nvinfo : EIATTR_MERCURY_ISA_VERSION
	.align		4
        /*0034*/ 	.byte	0x03, 0x5f
        /*0036*/ 	.short	0x0101


	//----- nvinfo : EIATTR_VRC_CTA_INIT_COUNT
	.align		4
        /*0038*/ 	.byte	0x02, 0x4a
	.zero		1
	.zero		1


	//----- nvinfo : EIATTR_EXIT_INSTR_OFFSETS
	.align		4
        /*003c*/ 	.byte	0x04, 0x1c
        /*003e*/ 	.short	(.L_13 - .L_12)


	//   ....[0]....
.L_12:
        /*0040*/ 	.word	0x000001d0


	//   ....[1]....
        /*0044*/ 	.word	0x00000230


	//----- nvinfo : EIATTR_CBANK_PARAM_SIZE
	.align		4
.L_13:
        /*0048*/ 	.byte	0x03, 0x19
        /*004a*/ 	.short	0x000c


	//----- nvinfo : EIATTR_PARAM_CBANK
	.align		4
        /*004c*/ 	.byte	0x04, 0x0a
        /*004e*/ 	.short	(.L_15 - .L_14)
	.align		4
.L_14:
        /*0050*/ 	.word	index@(.nv.constant0._Z6kernelPyi)
        /*0054*/ 	.short	0x0380
        /*0056*/ 	.short	0x000c


	//----- nvinfo : EIATTR_SW_WAR
	.align		4
.L_15:
        /*0058*/ 	.byte	0x04, 0x36
        /*005a*/ 	.short	(.L_17 - .L_16)
.L_16:
        /*005c*/ 	.word	0x00000008
.L_17:


//--------------------- .nv.callgraph             --------------------------
	.section	.nv.callgraph,"",@"SHT_CUDA_CALLGRAPH"
	.align	4
	.sectionentsize	8
	.align		4
        /*0000*/ 	.word	0x00000000
	.align		4
        /*0004*/ 	.word	0xffffffff
	.align		4
        /*0008*/ 	.word	0x00000000
	.align		4
        /*000c*/ 	.word	0xfffffffe
	.align		4
        /*0010*/ 	.word	0x00000000
	.align		4
        /*0014*/ 	.word	0xfffffffd
	.align		4
        /*0018*/ 	.word	0x00000000
	.align		4
        /*001c*/ 	.word	0xfffffffc


//--------------------- .text._Z6kernelPyi        --------------------------
	.section	.text._Z6kernelPyi,"ax",@progbits
	.align	128
        .global         _Z6kernelPyi
        .type           _Z6kernelPyi,@function
        .size           _Z6kernelPyi,(.L_x_3 - _Z6kernelPyi)
        .other          _Z6kernelPyi,@"STO_CUDA_ENTRY STV_DEFAULT"
_Z6kernelPyi:
.text._Z6kernelPyi:
[----:B------:R-:W-:Y:S01]  /*0000*/  LDC R1, c[0x0][0x37c] ;  /* 0x0000df00ff017b82 */ /* 0x000fe20000000800 */
[----:B------:R-:W0:Y:S01]  /*0010*/  S2R R0, SR_TID.X ;  /* 0x0000000000007919 */ /* 0x000e220000002100 */
[----:B------:R-:W1:Y:S01]  /*0020*/  LDCU UR4, c[0x0][0x360] ;  /* 0x00006c00ff0477ac */ /* 0x000e620008000800 */
[----:B------:R-:W2:Y:S01]  /*0030*/  S2R R11, SR_CTAID.X ;  /* 0x00000000000b7919 */ /* 0x000ea20000002500 */
[----:B------:R-:W3:Y:S01]  /*0040*/  LDCU.64 UR6, c[0x0][0x358] ;  /* 0x00006b00ff0677ac */ /* 0x000ee20008000a00 */
[----:B-1----:R-:W-:Y:S01]  /*0050*/  UISETP.GE.U32.AND UP0, UPT, UR4, 0x2, UPT ;  /* 0x000000020400788c */ /* 0x002fe2000bf06070 */
[----:B0-----:R-:W-:Y:S01]  /*0060*/  ISETP.NE.AND P1, PT, R0, RZ, PT ;  /* 0x000000ff0000720c */ /* 0x001fe20003f25270 */
[----:B--2---:R-:W-:-:S07]  /*0070*/  IMAD R9, R11, UR4, R0 ;  /* 0x000000040b097c24 */ /* 0x004fce000f8e0200 */
[----:B---3--:R-:W-:Y:S05]  /*0080*/  BRA.U !UP0, `(.L_x_0) ;  /* 0x0000000108507547 */ /* 0x008fea000b800000 */
[----:B------:R-:W0:Y:S01]  /*0090*/  LDC.64 R2, c[0x0][0x380] ;  /* 0x0000e000ff027b82 */ /* 0x000e220000000a00 */
[----:B------:R-:W-:Y:S01]  /*00a0*/  USHF.R.U32.HI UR4, URZ, 0x1, UR4 ;  /* 0x00000001ff047899 */ /* 0x000fe20008011604 */
[----:B------:R-:W-:-:S05]  /*00b0*/  IMAD.MOV.U32 R10, RZ, RZ, RZ ;  /* 0x000000ffff0a7224 */ /* 0x000fca00078e00ff */
[----:B------:R-:W-:Y:S02]  /*00c0*/  IMAD.U32 R8, RZ, RZ, UR4 ;  /* 0x00000004ff087e24 */ /* 0x000fe4000f8e00ff */
[----:B0-----:R-:W-:-:S07]  /*00d0*/  IMAD.WIDE R2, R9, 0x8, R2 ;  /* 0x0000000809027825 */ /* 0x001fce00078e0202 */
.L_x_1:
[----:B------:R-:W-:-:S04]  /*00e0*/  ISETP.GT.U32.AND P0, PT, R8, R0, PT ;  /* 0x000000000800720c */ /* 0x000fc80003f04070 */
[----:B------:R-:W-:-:S13]  /*00f0*/  ISETP.GT.U32.AND.EX P0, PT, R10, RZ, PT, P0 ;  /* 0x000000ff0a00720c */ /* 0x000fda0003f04100 */
[C---:B------:R-:W-:Y:S01]  /*0100*/  @P0 LEA R4, P2, R8.reuse, R2, 0x3 ;  /* 0x0000000208040211 */ /* 0x040fe200078418ff */
[----:B------:R-:W2:Y:S03]  /*0110*/  @P0 LDG.E.64 R6, desc[UR6][R2.64] ;  /* 0x0000000602060981 */ /* 0x000ea6000c1e1b00 */
[----:B------:R-:W-:-:S06]  /*0120*/  @P0 LEA.HI.X R5, R8, R3, R10, 0x3, P2 ;  /* 0x0000000308050211 */ /* 0x000fcc00010f1c0a */
[----:B------:R-:W2:Y:S02]  /*0130*/  @P0 LDG.E.64 R4, desc[UR6][R4.64] ;  /* 0x0000000604040981 */ /* 0x000ea4000c1e1b00 */
[----:B--2---:R-:W-:-:S05]  /*0140*/  @P0 IADD3 R6, P2, PT, R4, R6, RZ ;  /* 0x0000000604060210 */ /* 0x004fca0007f5e0ff */
[----:B------:R-:W-:-:S05]  /*0150*/  @P0 IMAD.X R7, R5, 0x1, R7, P2 ;  /* 0x0000000105070824 */ /* 0x000fca00010e0607 */
[----:B------:R0:W-:Y:S01]  /*0160*/  @P0 STG.E.64 desc[UR6][R2.64], R6 ;  /* 0x0000000602000986 */ /* 0x0001e2000c101b06 */
[----:B------:R-:W-:Y:S01]  /*0170*/  BAR.SYNC.DEFER_BLOCKING 0x0 ;  /* 0x0000000000007b1d */ /* 0x000fe20000010000 */
[----:B------:R-:W-:-:S04]  /*0180*/  ISETP.GT.U32.AND P0, PT, R8, 0x1, PT ;  /* 0x000000010800780c */ /* 0x000fc80003f04070 */
[----:B------:R-:W-:Y:S02]  /*0190*/  ISETP.GT.U32.AND.EX P0, PT, R10, RZ, PT, P0 ;  /* 0x000000ff0a00720c */ /* 0x000fe40003f04100 */
[--C-:B------:R-:W-:Y:S02]  /*01a0*/  SHF.R.U64 R8, R8, 0x1, R10.reuse ;  /* 0x0000000108087819 */ /* 0x100fe4000000120a */
[----:B------:R-:W-:-:S09]  /*01b0*/  SHF.R.U32.HI R10, RZ, 0x1, R10 ;  /* 0x00000001ff0a7819 */ /* 0x000fd2000001160a */
[----:B0-----:R-:W-:Y:S05]  /*01c0*/  @P0 BRA `(.L_x_1) ;  /* 0xfffffffc00c40947 */ /* 0x001fea000383ffff */
.L_x_0:
[----:B------:R-:W-:Y:S05]  /*01d0*/  @P1 EXIT ;  /* 0x000000000000194d */ /* 0x000fea0003800000 */
[----:B------:R-:W0:Y:S02]  /*01e0*/  LDC.64 R4, c[0x0][0x380] ;  /* 0x0000e000ff047b82 */ /* 0x000e240000000a00 */
[----:B0-----:R-:W-:-:S06]  /*01f0*/  IMAD.WIDE R2, R9, 0x8, R4 ;  /* 0x0000000809027825 */ /* 0x001fcc00078e0204 */
[----:B------:R-:W2:Y:S01]  /*0200*/  LDG.E.64 R2, desc[UR6][R2.64] ;  /* 0x0000000602027981 */ /* 0x000ea2000c1e1b00 */
[----:B------:R-:W-:-:S05]  /*0210*/  IMAD.WIDE.U32 R4, R11, 0x8, R4 ;  /* 0x000000080b047825 */ /* 0x000fca00078e0004 */
[----:B--2---:R-:W-:Y:S01]  /*0220*/  STG.E.64 desc[UR6][R4.64], R2 ;  /* 0x0000000204007986 */ /* 0x004fe2000c101b06 */
[----:B------:R-:W-:Y:S05]  /*0230*/  EXIT ;  /* 0x000000000000794d */ /* 0x000fea0003800000 */
.L_x_2:
[----:B------:R-:W-:-:S00]  /*0240*/  BRA `(.L_x_2) ;  /* 0xfffffffc00fc7947 */ /* 0x000fc0000383ffff */
[----:B------:R-:W-:-:S00]  /*0250*/  NOP ;  /* 0x0000000000007918 */ /* 0x000fc00000000000 */
        /* <DEDUP_REMOVED lines=10> */
.L_x_3:


//--------------------- .nv.shared.reserved.0     --------------------------
	.section	.nv.shared.reserved.0,"aw",@nobits
	.weak		__nv_reservedSMEM_offset_0_alias
	.size		__nv_reservedSMEM_offset_0_alias, 0, 64
	.other		__nv_reservedSMEM_offset_0_alias,@"STO_CUDA_RESERVED_SHARED STV_DEFAULT"
__nv_reservedSMEM_offset_0_alias:
	.zero		0
	.zero		64


//--------------------- .nv.constant0._Z6kernelPyi --------------------------
	.section	.nv.constant0._Z6kernelPyi,"a",@progbits
	.sectionflags	@""
	.align	4
.nv.constant0._Z6kernelPyi:
	.zero		908


//--------------------- SYMBOLS --------------------------

	.type		.nv.reservedSmem.offset0,@object
	.size		.nv.reservedSmem.offset0,0x4
